//
// Generated by NVIDIA NVVM Compiler
//
// Compiler Build ID: CL-36424714
// Cuda compilation tools, release 13.0, V13.0.88
// Based on NVVM 20.0.0
//

.version 9.0
.target sm_100
.address_size 64

	// .globl	_Z17gemm_naive_kernelPKfS0_Pfiii
// _ZZ17gemm_tiled_kernelPKfS0_PfiiiE2As has been demoted
// _ZZ17gemm_tiled_kernelPKfS0_PfiiiE2Bs has been demoted

.visible .entry _Z17gemm_naive_kernelPKfS0_Pfiii(
	.param .u64 .ptr .align 1 _Z17gemm_naive_kernelPKfS0_Pfiii_param_0,
	.param .u64 .ptr .align 1 _Z17gemm_naive_kernelPKfS0_Pfiii_param_1,
	.param .u64 .ptr .align 1 _Z17gemm_naive_kernelPKfS0_Pfiii_param_2,
	.param .u32 _Z17gemm_naive_kernelPKfS0_Pfiii_param_3,
	.param .u32 _Z17gemm_naive_kernelPKfS0_Pfiii_param_4,
	.param .u32 _Z17gemm_naive_kernelPKfS0_Pfiii_param_5
)
{
	.reg .pred 	%p<13>;
	.reg .b32 	%r<41>;
	.reg .b32 	%f<68>;
	.reg .b64 	%rd<53>;

	ld.param.u64 	%rd7, [_Z17gemm_naive_kernelPKfS0_Pfiii_param_0];
	ld.param.u64 	%rd8, [_Z17gemm_naive_kernelPKfS0_Pfiii_param_1];
	ld.param.u64 	%rd6, [_Z17gemm_naive_kernelPKfS0_Pfiii_param_2];
	ld.param.u32 	%r20, [_Z17gemm_naive_kernelPKfS0_Pfiii_param_3];
	ld.param.u32 	%r18, [_Z17gemm_naive_kernelPKfS0_Pfiii_param_4];
	ld.param.u32 	%r19, [_Z17gemm_naive_kernelPKfS0_Pfiii_param_5];
	cvta.to.global.u64 	%rd1, %rd8;
	cvta.to.global.u64 	%rd2, %rd7;
	mov.u32 	%r21, %ctaid.y;
	mov.u32 	%r22, %ntid.y;
	mov.u32 	%r23, %tid.y;
	mad.lo.s32 	%r1, %r21, %r22, %r23;
	mov.u32 	%r24, %ctaid.x;
	mov.u32 	%r25, %ntid.x;
	mov.u32 	%r26, %tid.x;
	mad.lo.s32 	%r2, %r24, %r25, %r26;
	setp.ge.s32 	%p1, %r1, %r20;
	setp.ge.s32 	%p2, %r2, %r18;
	or.pred  	%p3, %p1, %p2;
	@%p3 bra 	$L__BB0_14;
	setp.lt.s32 	%p4, %r19, 1;
	mov.f32 	%f67, 0f00000000;
	@%p4 bra 	$L__BB0_13;
	mul.lo.s32 	%r3, %r19, %r1;
	and.b32  	%r4, %r19, 7;
	setp.lt.u32 	%p5, %r19, 8;
	mov.f32 	%f67, 0f00000000;
	mov.b32 	%r39, 0;
	@%p5 bra 	$L__BB0_5;
	and.b32  	%r39, %r19, 2147483640;
	neg.s32 	%r37, %r39;
	shl.b32 	%r7, %r18, 3;
	mul.wide.u32 	%rd9, %r3, 4;
	add.s64 	%rd10, %rd9, %rd2;
	add.s64 	%rd52, %rd10, 16;
	mov.f32 	%f67, 0f00000000;
	mul.wide.s32 	%rd13, %r18, 4;
	mov.u32 	%r36, %r2;
$L__BB0_4:
	.pragma "nounroll";
	ld.global.f32 	%f17, [%rd52+-16];
	mul.wide.s32 	%rd11, %r36, 4;
	add.s64 	%rd12, %rd1, %rd11;
	ld.global.f32 	%f18, [%rd12];
	fma.rn.f32 	%f19, %f17, %f18, %f67;
	ld.global.f32 	%f20, [%rd52+-12];
	add.s64 	%rd14, %rd12, %rd13;
	ld.global.f32 	%f21, [%rd14];
	fma.rn.f32 	%f22, %f20, %f21, %f19;
	ld.global.f32 	%f23, [%rd52+-8];
	add.s64 	%rd15, %rd14, %rd13;
	ld.global.f32 	%f24, [%rd15];
	fma.rn.f32 	%f25, %f23, %f24, %f22;
	ld.global.f32 	%f26, [%rd52+-4];
	add.s64 	%rd16, %rd15, %rd13;
	ld.global.f32 	%f27, [%rd16];
	fma.rn.f32 	%f28, %f26, %f27, %f25;
	ld.global.f32 	%f29, [%rd52];
	add.s64 	%rd17, %rd16, %rd13;
	ld.global.f32 	%f30, [%rd17];
	fma.rn.f32 	%f31, %f29, %f30, %f28;
	ld.global.f32 	%f32, [%rd52+4];
	add.s64 	%rd18, %rd17, %rd13;
	ld.global.f32 	%f33, [%rd18];
	fma.rn.f32 	%f34, %f32, %f33, %f31;
	ld.global.f32 	%f35, [%rd52+8];
	add.s64 	%rd19, %rd18, %rd13;
	ld.global.f32 	%f36, [%rd19];
	fma.rn.f32 	%f37, %f35, %f36, %f34;
	ld.global.f32 	%f38, [%rd52+12];
	add.s64 	%rd20, %rd19, %rd13;
	ld.global.f32 	%f39, [%rd20];
	fma.rn.f32 	%f67, %f38, %f39, %f37;
	add.s32 	%r37, %r37, 8;
	add.s32 	%r36, %r36, %r7;
	add.s64 	%rd52, %rd52, 32;
	setp.ne.s32 	%p6, %r37, 0;
	@%p6 bra 	$L__BB0_4;
$L__BB0_5:
	setp.eq.s32 	%p7, %r4, 0;
	@%p7 bra 	$L__BB0_13;
	and.b32  	%r13, %r19, 3;
	setp.lt.u32 	%p8, %r4, 4;
	@%p8 bra 	$L__BB0_8;
	add.s32 	%r28, %r39, %r3;
	mul.wide.u32 	%rd21, %r28, 4;
	add.s64 	%rd22, %rd2, %rd21;
	ld.global.f32 	%f41, [%rd22];
	mad.lo.s32 	%r29, %r39, %r18, %r2;
	mul.wide.s32 	%rd23, %r29, 4;
	add.s64 	%rd24, %rd1, %rd23;
	ld.global.f32 	%f42, [%rd24];
	fma.rn.f32 	%f43, %f41, %f42, %f67;
	cvt.u64.u32 	%rd25, %r3;
	cvt.u64.u32 	%rd26, %r39;
	add.s64 	%rd27, %rd26, %rd25;
	shl.b64 	%rd28, %rd27, 2;
	add.s64 	%rd29, %rd2, %rd28;
	ld.global.f32 	%f44, [%rd29+4];
	mul.wide.s32 	%rd30, %r18, 4;
	add.s64 	%rd31, %rd24, %rd30;
	ld.global.f32 	%f45, [%rd31];
	fma.rn.f32 	%f46, %f44, %f45, %f43;
	ld.global.f32 	%f47, [%rd29+8];
	add.s64 	%rd32, %rd31, %rd30;
	ld.global.f32 	%f48, [%rd32];
	fma.rn.f32 	%f49, %f47, %f48, %f46;
	ld.global.f32 	%f50, [%rd29+12];
	add.s64 	%rd33, %rd32, %rd30;
	ld.global.f32 	%f51, [%rd33];
	fma.rn.f32 	%f67, %f50, %f51, %f49;
	add.s32 	%r39, %r39, 4;
$L__BB0_8:
	setp.eq.s32 	%p9, %r13, 0;
	@%p9 bra 	$L__BB0_13;
	setp.eq.s32 	%p10, %r13, 1;
	@%p10 bra 	$L__BB0_11;
	add.s32 	%r30, %r39, %r3;
	mul.wide.u32 	%rd34, %r30, 4;
	add.s64 	%rd35, %rd2, %rd34;
	ld.global.f32 	%f53, [%rd35];
	mad.lo.s32 	%r31, %r39, %r18, %r2;
	mul.wide.s32 	%rd36, %r31, 4;
	add.s64 	%rd37, %rd1, %rd36;
	ld.global.f32 	%f54, [%rd37];
	fma.rn.f32 	%f55, %f53, %f54, %f67;
	cvt.u64.u32 	%rd38, %r3;
	cvt.u64.u32 	%rd39, %r39;
	add.s64 	%rd40, %rd39, %rd38;
	shl.b64 	%rd41, %rd40, 2;
	add.s64 	%rd42, %rd2, %rd41;
	ld.global.f32 	%f56, [%rd42+4];
	mul.wide.s32 	%rd43, %r18, 4;
	add.s64 	%rd44, %rd37, %rd43;
	ld.global.f32 	%f57, [%rd44];
	fma.rn.f32 	%f67, %f56, %f57, %f55;
	add.s32 	%r39, %r39, 2;
$L__BB0_11:
	and.b32  	%r32, %r19, 1;
	setp.eq.b32 	%p11, %r32, 1;
	not.pred 	%p12, %p11;
	@%p12 bra 	$L__BB0_13;
	add.s32 	%r33, %r39, %r3;
	mul.wide.u32 	%rd45, %r33, 4;
	add.s64 	%rd46, %rd2, %rd45;
	ld.global.f32 	%f58, [%rd46];
	mad.lo.s32 	%r34, %r39, %r18, %r2;
	mul.wide.s32 	%rd47, %r34, 4;
	add.s64 	%rd48, %rd1, %rd47;
	ld.global.f32 	%f59, [%rd48];
	fma.rn.f32 	%f67, %f58, %f59, %f67;
$L__BB0_13:
	mad.lo.s32 	%r35, %r18, %r1, %r2;
	cvta.to.global.u64 	%rd49, %rd6;
	mul.wide.s32 	%rd50, %r35, 4;
	add.s64 	%rd51, %rd49, %rd50;
	st.global.f32 	[%rd51], %f67;
$L__BB0_14:
	ret;

}
	// .globl	_Z17gemm_tiled_kernelPKfS0_Pfiii
.visible .entry _Z17gemm_tiled_kernelPKfS0_Pfiii(
	.param .u64 .ptr .align 1 _Z17gemm_tiled_kernelPKfS0_Pfiii_param_0,
	.param .u64 .ptr .align 1 _Z17gemm_tiled_kernelPKfS0_Pfiii_param_1,
	.param .u64 .ptr .align 1 _Z17gemm_tiled_kernelPKfS0_Pfiii_param_2,
	.param .u32 _Z17gemm_tiled_kernelPKfS0_Pfiii_param_3,
	.param .u32 _Z17gemm_tiled_kernelPKfS0_Pfiii_param_4,
	.param .u32 _Z17gemm_tiled_kernelPKfS0_Pfiii_param_5
)
{
	.reg .pred 	%p<12>;
	.reg .b32 	%r<43>;
	.reg .b32 	%f<63>;
	.reg .b64 	%rd<13>;
	// demoted variable
	.shared .align 4 .b8 _ZZ17gemm_tiled_kernelPKfS0_PfiiiE2As[1024];
	// demoted variable
	.shared .align 4 .b8 _ZZ17gemm_tiled_kernelPKfS0_PfiiiE2Bs[1024];
	ld.param.u64 	%rd3, [_Z17gemm_tiled_kernelPKfS0_Pfiii_param_0];
	ld.param.u64 	%rd4, [_Z17gemm_tiled_kernelPKfS0_Pfiii_param_1];
	ld.param.u64 	%rd5, [_Z17gemm_tiled_kernelPKfS0_Pfiii_param_2];
	ld.param.u32 	%r24, [_Z17gemm_tiled_kernelPKfS0_Pfiii_param_3];
	ld.param.u32 	%r25, [_Z17gemm_tiled_kernelPKfS0_Pfiii_param_4];
	ld.param.u32 	%r26, [_Z17gemm_tiled_kernelPKfS0_Pfiii_param_5];
	mov.u32 	%r27, %ctaid.y;
	shl.b32 	%r28, %r27, 4;
	mov.u32 	%r40, %tid.y;
	add.s32 	%r2, %r28, %r40;
	mov.u32 	%r29, %ctaid.x;
	shl.b32 	%r3, %r29, 4;
	mov.u32 	%r38, %tid.x;
	add.s32 	%r5, %r3, %r38;
	setp.lt.s32 	%p1, %r26, 1;
	mov.f32 	%f62, 0f00000000;
	@%p1 bra 	$L__BB1_7;
	add.s32 	%r30, %r26, 15;
	shr.u32 	%r31, %r30, 4;
	shl.b32 	%r32, %r40, 6;
	mov.u32 	%r33, _ZZ17gemm_tiled_kernelPKfS0_PfiiiE2As;
	add.s32 	%r6, %r33, %r32;
	shl.b32 	%r34, %r38, 2;
	add.s32 	%r7, %r6, %r34;
	mov.u32 	%r35, _ZZ17gemm_tiled_kernelPKfS0_PfiiiE2Bs;
	add.s32 	%r9, %r35, %r34;
	add.s32 	%r8, %r9, %r32;
	neg.s32 	%r42, %r31;
	mad.lo.s32 	%r36, %r40, %r25, %r38;
	add.s32 	%r41, %r36, %r3;
	shl.b32 	%r12, %r25, 4;
	mad.lo.s32 	%r39, %r26, %r2, %r38;
	cvta.to.global.u64 	%rd1, %rd3;
	cvta.to.global.u64 	%rd2, %rd4;
	mov.f32 	%f62, 0f00000000;
$L__BB1_2:
	setp.ge.s32 	%p2, %r2, %r24;
	setp.ge.u32 	%p3, %r38, %r26;
	mov.f32 	%f60, 0f00000000;
	or.pred  	%p4, %p2, %p3;
	@%p4 bra 	$L__BB1_4;
	mul.wide.u32 	%rd6, %r39, 4;
	add.s64 	%rd7, %rd1, %rd6;
	ld.global.f32 	%f60, [%rd7];
$L__BB1_4:
	setp.ge.s32 	%p5, %r5, %r25;
	st.shared.f32 	[%r7], %f60;
	setp.ge.u32 	%p6, %r40, %r26;
	mov.f32 	%f61, 0f00000000;
	or.pred  	%p7, %p5, %p6;
	@%p7 bra 	$L__BB1_6;
	mul.wide.u32 	%rd8, %r41, 4;
	add.s64 	%rd9, %rd2, %rd8;
	ld.global.f32 	%f61, [%rd9];
$L__BB1_6:
	st.shared.f32 	[%r8], %f61;
	bar.sync 	0;
	ld.shared.f32 	%f12, [%r6];
	ld.shared.f32 	%f13, [%r9];
	fma.rn.f32 	%f14, %f12, %f13, %f62;
	ld.shared.f32 	%f15, [%r6+4];
	ld.shared.f32 	%f16, [%r9+64];
	fma.rn.f32 	%f17, %f15, %f16, %f14;
	ld.shared.f32 	%f18, [%r6+8];
	ld.shared.f32 	%f19, [%r9+128];
	fma.rn.f32 	%f20, %f18, %f19, %f17;
	ld.shared.f32 	%f21, [%r6+12];
	ld.shared.f32 	%f22, [%r9+192];
	fma.rn.f32 	%f23, %f21, %f22, %f20;
	ld.shared.f32 	%f24, [%r6+16];
	ld.shared.f32 	%f25, [%r9+256];
	fma.rn.f32 	%f26, %f24, %f25, %f23;
	ld.shared.f32 	%f27, [%r6+20];
	ld.shared.f32 	%f28, [%r9+320];
	fma.rn.f32 	%f29, %f27, %f28, %f26;
	ld.shared.f32 	%f30, [%r6+24];
	ld.shared.f32 	%f31, [%r9+384];
	fma.rn.f32 	%f32, %f30, %f31, %f29;
	ld.shared.f32 	%f33, [%r6+28];
	ld.shared.f32 	%f34, [%r9+448];
	fma.rn.f32 	%f35, %f33, %f34, %f32;
	ld.shared.f32 	%f36, [%r6+32];
	ld.shared.f32 	%f37, [%r9+512];
	fma.rn.f32 	%f38, %f36, %f37, %f35;
	ld.shared.f32 	%f39, [%r6+36];
	ld.shared.f32 	%f40, [%r9+576];
	fma.rn.f32 	%f41, %f39, %f40, %f38;
	ld.shared.f32 	%f42, [%r6+40];
	ld.shared.f32 	%f43, [%r9+640];
	fma.rn.f32 	%f44, %f42, %f43, %f41;
	ld.shared.f32 	%f45, [%r6+44];
	ld.shared.f32 	%f46, [%r9+704];
	fma.rn.f32 	%f47, %f45, %f46, %f44;
	ld.shared.f32 	%f48, [%r6+48];
	ld.shared.f32 	%f49, [%r9+768];
	fma.rn.f32 	%f50, %f48, %f49, %f47;
	ld.shared.f32 	%f51, [%r6+52];
	ld.shared.f32 	%f52, [%r9+832];
	fma.rn.f32 	%f53, %f51, %f52, %f50;
	ld.shared.f32 	%f54, [%r6+56];
	ld.shared.f32 	%f55, [%r9+896];
	fma.rn.f32 	%f56, %f54, %f55, %f53;
	ld.shared.f32 	%f57, [%r6+60];
	ld.shared.f32 	%f58, [%r9+960];
	fma.rn.f32 	%f62, %f57, %f58, %f56;
	bar.sync 	0;
	add.s32 	%r42, %r42, 1;
	setp.ne.s32 	%p8, %r42, 0;
	add.s32 	%r41, %r41, %r12;
	add.s32 	%r40, %r40, 16;
	add.s32 	%r39, %r39, 16;
	add.s32 	%r38, %r38, 16;
	@%p8 bra 	$L__BB1_2;
$L__BB1_7:
	setp.ge.s32 	%p9, %r2, %r24;
	setp.ge.s32 	%p10, %r5, %r25;
	or.pred  	%p11, %p9, %p10;
	@%p11 bra 	$L__BB1_9;
	mad.lo.s32 	%r37, %r25, %r2, %r5;
	cvta.to.global.u64 	%rd10, %rd5;
	mul.wide.s32 	%rd11, %r37, 4;
	add.s64 	%rd12, %rd10, %rd11;
	st.global.f32 	[%rd12], %f62;
$L__BB1_9:
	ret;

}


// ===== COMPILED SASS (sm_100) =====

	.target	sm_100

	.elftype	@"ET_EXEC"


//--------------------- .note.nv.tkinfo           --------------------------
	.section	.note.nv.tkinfo,"",@"SHT_NOTE"
	.sectionflags	@"SHF_NOTE_NV_TKINFO"
	.tkinfo
        /*0018*/ 	.word	0x00000002
        /*0030*/ 	.string	""
        /*0030*/ 	.string	"ptxas"
        /*0030*/ 	.string	"Cuda compilation tools, release 13.0, V13.0.88"
        /*0030*/ 	.string	"Build cuda_13.0.r13.0/compiler.36424714_0"
        /*0030*/ 	.string	"-arch sm_100 -m 64 "



//--------------------- .note.nv.cuinfo           --------------------------
	.section	.note.nv.cuinfo,"",@"SHT_NOTE"
	.sectionflags	@"SHF_NOTE_NV_CUINFO"
        /*0018*/ 	.short	0x0002
        /*001a*/ 	.short	0x0064
        /*001c*/ 	.short	0x0082
	.zero		2


//--------------------- .nv.info                  --------------------------
	.section	.nv.info,"",@"SHT_CUDA_INFO"
	.align	4


	//----- nvinfo : EIATTR_REGCOUNT
	.align		4
        /*0000*/ 	.byte	0x04, 0x2f
        /*0002*/ 	.short	(.L_1 - .L_0)
	.align		4
.L_0:
        /*0004*/ 	.word	index@(_Z17gemm_naive_kernelPKfS0_Pfiii)
        /*0008*/ 	.word	0x00000020


	//----- nvinfo : EIATTR_FRAME_SIZE
	.align		4
.L_1:
        /*000c*/ 	.byte	0x04, 0x11
        /*000e*/ 	.short	(.L_3 - .L_2)
	.align		4
.L_2:
        /*0010*/ 	.word	index@(_Z17gemm_naive_kernelPKfS0_Pfiii)
        /*0014*/ 	.word	0x00000000


	//----- nvinfo : EIATTR_REGCOUNT
	.align		4
.L_3:
        /*0018*/ 	.byte	0x04, 0x2f
        /*001a*/ 	.short	(.L_5 - .L_4)
	.align		4
.L_4:
        /*001c*/ 	.word	index@(_Z17gemm_tiled_kernelPKfS0_Pfiii)
        /*0020*/ 	.word	0x00000020


	//----- nvinfo : EIATTR_FRAME_SIZE
	.align		4
.L_5:
        /*0024*/ 	.byte	0x04, 0x11
        /*0026*/ 	.short	(.L_7 - .L_6)
	.align		4
.L_6:
        /*0028*/ 	.word	index@(_Z17gemm_tiled_kernelPKfS0_Pfiii)
        /*002c*/ 	.word	0x00000000


	//----- nvinfo : EIATTR_MIN_STACK_SIZE
	.align		4
.L_7:
        /*0030*/ 	.byte	0x04, 0x12
        /*0032*/ 	.short	(.L_9 - .L_8)
	.align		4
.L_8:
        /*0034*/ 	.word	index@(_Z17gemm_tiled_kernelPKfS0_Pfiii)
        /*0038*/ 	.word	0x00000000


	//----- nvinfo : EIATTR_MIN_STACK_SIZE
	.align		4
.L_9:
        /*003c*/ 	.byte	0x04, 0x12
        /*003e*/ 	.short	(.L_11 - .L_10)
	.align		4
.L_10:
        /*0040*/ 	.word	index@(_Z17gemm_naive_kernelPKfS0_Pfiii)
        /*0044*/ 	.word	0x00000000
.L_11:


//--------------------- .nv.compat                --------------------------
	.section	.nv.compat,"",@"SHT_CUDA_COMPAT_INFO"
	.align	4
        /*0000*/ 	.byte	0x02, 0x09, 0x00, 0x00, 0x02, 0x02, 0x01, 0x00, 0x02, 0x05, 0x05, 0x00, 0x03, 0x07, 0x01, 0x01
        /*0010*/ 	.byte	0x02, 0x03, 0x00, 0x00, 0x02, 0x06, 0x01, 0x00, 0x04, 0x0b, 0x08, 0x00, 0x09, 0x00, 0x00, 0x00
        /*0020*/ 	.byte	0x00, 0x00, 0x00, 0x00


//--------------------- .nv.info._Z17gemm_tiled_kernelPKfS0_Pfiii --------------------------
	.section	.nv.info._Z17gemm_tiled_kernelPKfS0_Pfiii,"",@"SHT_CUDA_INFO"
	.sectionflags	@""
	.align	4


	//----- nvinfo : EIATTR_CUDA_API_VERSION
	.align		4
        /*0000*/ 	.byte	0x04, 0x37
        /*0002*/ 	.short	(.L_13 - .L_12)
.L_12:
        /*0004*/ 	.word	0x00000082


	//----- nvinfo : EIATTR_KPARAM_INFO
	.align		4
.L_13:
        /*0008*/ 	.byte	0x04, 0x17
        /*000a*/ 	.short	(.L_15 - .L_14)
.L_14:
        /*000c*/ 	.word	0x00000000
        /*0010*/ 	.short	0x0005
        /*0012*/ 	.short	0x0020
        /*0014*/ 	.byte	0x00, 0xf0, 0x11, 0x00


	//----- nvinfo : EIATTR_KPARAM_INFO
	.align		4
.L_15:
        /*0018*/ 	.byte	0x04, 0x17
        /*001a*/ 	.short	(.L_17 - .L_16)
.L_16:
        /*001c*/ 	.word	0x00000000
        /*0020*/ 	.short	0x0004
        /*0022*/ 	.short	0x001c
        /*0024*/ 	.byte	0x00, 0xf0, 0x11, 0x00


	//----- nvinfo : EIATTR_KPARAM_INFO
	.align		4
.L_17:
        /*0028*/ 	.byte	0x04, 0x17
        /*002a*/ 	.short	(.L_19 - .L_18)
.L_18:
        /*002c*/ 	.word	0x00000000
        /*0030*/ 	.short	0x0003
        /*0032*/ 	.short	0x0018
        /*0034*/ 	.byte	0x00, 0xf0, 0x11, 0x00


	//----- nvinfo : EIATTR_KPARAM_INFO
	.align		4
.L_19:
        /*0038*/ 	.byte	0x04, 0x17
        /*003a*/ 	.short	(.L_21 - .L_20)
.L_20:
        /*003c*/ 	.word	0x00000000
        /*0040*/ 	.short	0x0002
        /*0042*/ 	.short	0x0010
        /*0044*/ 	.byte	0x00, 0xf5, 0x21, 0x00


	//----- nvinfo : EIATTR_KPARAM_INFO
	.align		4
.L_21:
        /*0048*/ 	.byte	0x04, 0x17
        /*004a*/ 	.short	(.L_23 - .L_22)
.L_22:
        /*004c*/ 	.word	0x00000000
        /*0050*/ 	.short	0x0001
        /*0052*/ 	.short	0x0008
        /*0054*/ 	.byte	0x00, 0xf5, 0x21, 0x00


	//----- nvinfo : EIATTR_KPARAM_INFO
	.align		4
.L_23:
        /*0058*/ 	.byte	0x04, 0x17
        /*005a*/ 	.short	(.L_25 - .L_24)
.L_24:
        /*005c*/ 	.word	0x00000000
        /*0060*/ 	.short	0x0000
        /*0062*/ 	.short	0x0000
        /*0064*/ 	.byte	0x00, 0xf5, 0x21, 0x00


	//----- nvinfo : EIATTR_SPARSE_MMA_MASK
	.align		4
.L_25:
        /*0068*/ 	.byte	0x03, 0x50
        /*006a*/ 	.short	0x0000


	//----- nvinfo : EIATTR_MAXREG_COUNT
	.align		4
        /*006c*/ 	.byte	0x03, 0x1b
        /*006e*/ 	.short	0x00ff


	//----- nvinfo : EIATTR_NUM_BARRIERS
	.align		4
        /*0070*/ 	.byte	0x02, 0x4c
        /*0072*/ 	.byte	0x01
	.zero		1


	//----- nvinfo : EIATTR_MERCURY_ISA_VERSION
	.align		4
        /*0074*/ 	.byte	0x03, 0x5f
        /*0076*/ 	.short	0x0101


	//----- nvinfo : EIATTR_VRC_CTA_INIT_COUNT
	.align		4
        /*0078*/ 	.byte	0x02, 0x4a
	.zero		1
	.zero		1


	//----- nvinfo : EIATTR_EXIT_INSTR_OFFSETS
	.align		4
        /*007c*/ 	.byte	0x04, 0x1c
        /*007e*/ 	.short	(.L_27 - .L_26)


	//   ....[0]....
.L_26:
        /*0080*/ 	.word	0x000005e0


	//   ....[1]....
        /*0084*/ 	.word	0x00000630


	//----- nvinfo : EIATTR_CBANK_PARAM_SIZE
	.align		4
.L_27:
        /*0088*/ 	.byte	0x03, 0x19
        /*008a*/ 	.short	0x0024


	//----- nvinfo : EIATTR_PARAM_CBANK
	.align		4
        /*008c*/ 	.byte	0x04, 0x0a
        /*008e*/ 	.short	(.L_29 - .L_28)
	.align		4
.L_28:
        /*0090*/ 	.word	index@(.nv.constant0._Z17gemm_tiled_kernelPKfS0_Pfiii)
        /*0094*/ 	.short	0x0380
        /*0096*/ 	.short	0x0024


	//----- nvinfo : EIATTR_SW_WAR
	.align		4
.L_29:
        /*0098*/ 	.byte	0x04, 0x36
        /*009a*/ 	.short	(.L_31 - .L_30)
.L_30:
        /*009c*/ 	.word	0x00000008
.L_31:


//--------------------- .nv.info._Z17gemm_naive_kernelPKfS0_Pfiii --------------------------
	.section	.nv.info._Z17gemm_naive_kernelPKfS0_Pfiii,"",@"SHT_CUDA_INFO"
	.sectionflags	@""
	.align	4


	//----- nvinfo : EIATTR_CUDA_API_VERSION
	.align		4
        /*0000*/ 	.byte	0x04, 0x37
        /*0002*/ 	.short	(.L_33 - .L_32)
.L_32:
        /*0004*/ 	.word	0x00000082


	//----- nvinfo : EIATTR_KPARAM_INFO
	.align		4
.L_33:
        /*0008*/ 	.byte	0x04, 0x17
        /*000a*/ 	.short	(.L_35 - .L_34)
.L_34:
        /*000c*/ 	.word	0x00000000
        /*0010*/ 	.short	0x0005
        /*0012*/ 	.short	0x0020
        /*0014*/ 	.byte	0x00, 0xf0, 0x11, 0x00


	//----- nvinfo : EIATTR_KPARAM_INFO
	.align		4
.L_35:
        /*0018*/ 	.byte	0x04, 0x17
        /*001a*/ 	.short	(.L_37 - .L_36)
.L_36:
        /*001c*/ 	.word	0x00000000
        /*0020*/ 	.short	0x0004
        /*0022*/ 	.short	0x001c
        /*0024*/ 	.byte	0x00, 0xf0, 0x11, 0x00


	//----- nvinfo : EIATTR_KPARAM_INFO
	.align		4
.L_37:
        /*0028*/ 	.byte	0x04, 0x17
        /*002a*/ 	.short	(.L_39 - .L_38)
.L_38:
        /*002c*/ 	.word	0x00000000
        /*0030*/ 	.short	0x0003
        /*0032*/ 	.short	0x0018
        /*0034*/ 	.byte	0x00, 0xf0, 0x11, 0x00


	//----- nvinfo : EIATTR_KPARAM_INFO
	.align		4
.L_39:
        /*0038*/ 	.byte	0x04, 0x17
        /*003a*/ 	.short	(.L_41 - .L_40)
.L_40:
        /*003c*/ 	.word	0x00000000
        /*0040*/ 	.short	0x0002
        /*0042*/ 	.short	0x0010
        /*0044*/ 	.byte	0x00, 0xf5, 0x21, 0x00


	//----- nvinfo : EIATTR_KPARAM_INFO
	.align		4
.L_41:
        /*0048*/ 	.byte	0x04, 0x17
        /*004a*/ 	.short	(.L_43 - .L_42)
.L_42:
        /*004c*/ 	.word	0x00000000
        /*0050*/ 	.short	0x0001
        /*0052*/ 	.short	0x0008
        /*0054*/ 	.byte	0x00, 0xf5, 0x21, 0x00


	//----- nvinfo : EIATTR_KPARAM_INFO
	.align		4
.L_43:
        /*0058*/ 	.byte	0x04, 0x17
        /*005a*/ 	.short	(.L_45 - .L_44)
.L_44:
        /*005c*/ 	.word	0x00000000
        /*0060*/ 	.short	0x0000
        /*0062*/ 	.short	0x0000
        /*0064*/ 	.byte	0x00, 0xf5, 0x21, 0x00


	//----- nvinfo : EIATTR_SPARSE_MMA_MASK
	.align		4
.L_45:
        /*0068*/ 	.byte	0x03, 0x50
        /*006a*/ 	.short	0x0000


	//----- nvinfo : EIATTR_MAXREG_COUNT
	.align		4
        /*006c*/ 	.byte	0x03, 0x1b
        /*006e*/ 	.short	0x00ff


	//----- nvinfo : EIATTR_MERCURY_ISA_VERSION
	.align		4
        /*0070*/ 	.byte	0x03, 0x5f
        /*0072*/ 	.short	0x0101


	//----- nvinfo : EIATTR_VRC_CTA_INIT_COUNT
	.align		4
        /*0074*/ 	.byte	0x02, 0x4a
	.zero		1
	.zero		1


	//----- nvinfo : EIATTR_EXIT_INSTR_OFFSETS
	.align		4
        /*0078*/ 	.byte	0x04, 0x1c
        /*007a*/ 	.short	(.L_47 - .L_46)


	//   ....[0]....
.L_46:
        /*007c*/ 	.word	0x000000c0


	//   ....[1]....
        /*0080*/ 	.word	0x000008e0


	//----- nvinfo : EIATTR_CBANK_PARAM_SIZE
	.align		4
.L_47:
        /*0084*/ 	.byte	0x03, 0x19
        /*0086*/ 	.short	0x0024


	//----- nvinfo : EIATTR_PARAM_CBANK
	.align		4
        /*0088*/ 	.byte	0x04, 0x0a
        /*008a*/ 	.short	(.L_49 - .L_48)
	.align		4
.L_48:
        /*008c*/ 	.word	index@(.nv.constant0._Z17gemm_naive_kernelPKfS0_Pfiii)
        /*0090*/ 	.short	0x0380
        /*0092*/ 	.short	0x0024


	//----- nvinfo : EIATTR_SW_WAR
	.align		4
.L_49:
        /*0094*/ 	.byte	0x04, 0x36
        /*0096*/ 	.short	(.L_51 - .L_50)
.L_50:
        /*0098*/ 	.word	0x00000008
.L_51:


//--------------------- .nv.callgraph             --------------------------
	.section	.nv.callgraph,"",@"SHT_CUDA_CALLGRAPH"
	.align	4
	.sectionentsize	8
	.align		4
        /*0000*/ 	.word	0x00000000
	.align		4
        /*0004*/ 	.word	0xffffffff
	.align		4
        /*0008*/ 	.word	0x00000000
	.align		4
        /*000c*/ 	.word	0xfffffffe
	.align		4
        /*0010*/ 	.word	0x00000000
	.align		4
        /*0014*/ 	.word	0xfffffffd
	.align		4
        /*0018*/ 	.word	0x00000000
	.align		4
        /*001c*/ 	.word	0xfffffffc


//--------------------- .text._Z17gemm_tiled_kernelPKfS0_Pfiii --------------------------
	.section	.text._Z17gemm_tiled_kernelPKfS0_Pfiii,"ax",@progbits
	.align	128
        .global         _Z17gemm_tiled_kernelPKfS0_Pfiii
        .type           _Z17gemm_tiled_kernelPKfS0_Pfiii,@function
        .size           _Z17gemm_tiled_kernelPKfS0_Pfiii,(.L_x_8 - _Z17gemm_tiled_kernelPKfS0_Pfiii)
        .other          _Z17gemm_tiled_kernelPKfS0_Pfiii,@"STO_CUDA_ENTRY STV_DEFAULT"
_Z17gemm_tiled_kernelPKfS0_Pfiii:
.text._Z17gemm_tiled_kernelPKfS0_Pfiii:
[----:B------:R-:W-:Y:S01]  /*0000*/  LDC R1, c[0x0][0x37c] ;  /* 0x0000df00ff017b82 */ /* 0x000fe20000000800 */
[----:B------:R-:W0:Y:S01]  /*0010*/  S2R R2, SR_CTAID.Y ;  /* 0x0000000000027919 */ /* 0x000e220000002600 */
[----:B------:R-:W1:Y:S01]  /*0020*/  LDCU UR10, c[0x0][0x3a0] ;  /* 0x00007400ff0a77ac */ /* 0x000e620008000800 */
[----:B------:R-:W-:Y:S01]  /*0030*/  HFMA2 R21, -RZ, RZ, 0, 0 ;  /* 0x00000000ff157431 */ /* 0x000fe200000001ff */
[----:B------:R-:W0:Y:S01]  /*0040*/  S2R R0, SR_TID.Y ;  /* 0x0000000000007919 */ /* 0x000e220000002200 */
[----:B------:R-:W2:Y:S01]  /*0050*/  LDCU.64 UR8, c[0x0][0x358] ;  /* 0x00006b00ff0877ac */ /* 0x000ea20008000a00 */
[----:B------:R-:W3:Y:S01]  /*0060*/  S2R R4, SR_CTAID.X ;  /* 0x0000000000047919 */ /* 0x000ee20000002500 */
[----:B------:R-:W3:Y:S01]  /*0070*/  S2R R13, SR_TID.X ;  /* 0x00000000000d7919 */ /* 0x000ee20000002100 */
[----:B-1----:R-:W-:Y:S01]  /*0080*/  UISETP.GE.AND UP0, UPT, UR10, 0x1, UPT ;  /* 0x000000010a00788c */ /* 0x002fe2000bf06270 */
[----:B0-----:R-:W-:Y:S02]  /*0090*/  LEA R2, R2, R0, 0x4 ;  /* 0x0000000002027211 */ /* 0x001fe400078e20ff */
[----:B---3--:R-:W-:-:S06]  /*00a0*/  LEA R3, R4, R13, 0x4 ;  /* 0x0000000d04037211 */ /* 0x008fcc00078e20ff */
[----:B--2---:R-:W-:Y:S05]  /*00b0*/  BRA.U !UP0, `(.L_x_0) ;  /* 0x00000005083c7547 */ /* 0x004fea000b800000 */
[----:B------:R-:W0:Y:S01]  /*00c0*/  S2UR UR7, SR_CgaCtaId ;  /* 0x00000000000779c3 */ /* 0x000e220000008800 */
[----:B------:R-:W1:Y:S01]  /*00d0*/  LDCU UR11, c[0x0][0x39c] ;  /* 0x00007380ff0b77ac */ /* 0x000e620008000800 */
[----:B------:R-:W-:Y:S01]  /*00e0*/  MOV R21, RZ ;  /* 0x000000ff00157202 */ /* 0x000fe20000000f00 */
[----:B------:R-:W-:Y:S01]  /*00f0*/  IMAD R12, R2, UR10, R13 ;  /* 0x0000000a020c7c24 */ /* 0x000fe2000f8e020d */
[----:B------:R-:W-:Y:S01]  /*0100*/  UMOV UR5, 0x400 ;  /* 0x0000040000057882 */ /* 0x000fe20000000000 */
[----:B------:R-:W-:-:S03]  /*0110*/  UIADD3 UR4, UPT, UPT, UR10, 0xf, URZ ;  /* 0x0000000f0a047890 */ /* 0x000fc6000fffe0ff */
[----:B------:R-:W2:Y:S01]  /*0120*/  LDC R14, c[0x0][0x39c] ;  /* 0x0000e700ff0e7b82 */ /* 0x000ea20000000800 */
[----:B------:R-:W-:Y:S02]  /*0130*/  UIADD3 UR6, UPT, UPT, UR5, 0x400, URZ ;  /* 0x0000040005067890 */ /* 0x000fe4000fffe0ff */
[----:B------:R-:W-:Y:S01]  /*0140*/  USHF.R.U32.HI UR4, URZ, 0x4, UR4 ;  /* 0x00000004ff047899 */ /* 0x000fe20008011604 */
[----:B------:R-:W3:Y:S01]  /*0150*/  LDCU UR13, c[0x0][0x3a0] ;  /* 0x00007400ff0d77ac */ /* 0x000ee20008000800 */
[----:B------:R-:W4:Y:S01]  /*0160*/  LDCU UR12, c[0x0][0x398] ;  /* 0x00007300ff0c77ac */ /* 0x000f220008000800 */
[----:B-1----:R-:W-:Y:S01]  /*0170*/  IMAD R19, R0, UR11, R13 ;  /* 0x0000000b00137c24 */ /* 0x002fe2000f8e020d */
[----:B------:R-:W-:Y:S02]  /*0180*/  UIADD3 UR4, UPT, UPT, -UR4, URZ, URZ ;  /* 0x000000ff04047290 */ /* 0x000fe4000fffe1ff */
[----:B0-----:R-:W-:Y:S02]  /*0190*/  ULEA UR5, UR7, UR5, 0x18 ;  /* 0x0000000507057291 */ /* 0x001fe4000f8ec0ff */
[----:B------:R-:W-:Y:S01]  /*01a0*/  LEA R19, R4, R19, 0x4 ;  /* 0x0000001304137211 */ /* 0x000fe200078e20ff */
[----:B------:R-:W-:-:S03]  /*01b0*/  ULEA UR6, UR7, UR6, 0x18 ;  /* 0x0000000607067291 */ /* 0x000fc6000f8ec0ff */
[----:B------:R-:W-:-:S03]  /*01c0*/  LEA R16, R0, UR5, 0x6 ;  /* 0x0000000500107c11 */ /* 0x000fc6000f8e30ff */
[C---:B------:R-:W-:Y:S02]  /*01d0*/  LEA R17, R13.reuse, UR6, 0x2 ;  /* 0x000000060d117c11 */ /* 0x040fe4000f8e10ff */
[----:B------:R-:W-:Y:S02]  /*01e0*/  LEA R18, R13, R16, 0x2 ;  /* 0x000000100d127211 */ /* 0x000fe400078e10ff */
[----:B---34-:R-:W-:-:S07]  /*01f0*/  LEA R15, R0, R17, 0x6 ;  /* 0x00000011000f7211 */ /* 0x018fce00078e30ff */
.L_x_1:
[----:B------:R-:W-:Y:S01]  /*0200*/  ISETP.GE.U32.AND P1, PT, R13, UR13, PT ;  /* 0x0000000d0d007c0c */ /* 0x000fe2000bf26070 */
[----:B------:R-:W-:Y:S01]  /*0210*/  HFMA2 R22, -RZ, RZ, 0, 0 ;  /* 0x00000000ff167431 */ /* 0x000fe200000001ff */
[----:B------:R-:W-:Y:S02]  /*0220*/  ISETP.GE.U32.AND P0, PT, R0, UR13, PT ;  /* 0x0000000d00007c0c */ /* 0x000fe4000bf06070 */
[----:B------:R-:W-:Y:S02]  /*0230*/  ISETP.GE.OR P1, PT, R2, UR12, P1 ;  /* 0x0000000c02007c0c */ /* 0x000fe40008f26670 */
[----:B--2---:R-:W-:Y:S02]  /*0240*/  ISETP.GE.OR P0, PT, R3, R14, P0 ;  /* 0x0000000e0300720c */ /* 0x004fe40000706670 */
[----:B------:R-:W-:-:S09]  /*0250*/  MOV R29, RZ ;  /* 0x000000ff001d7202 */ /* 0x000fd20000000f00 */
[----:B------:R-:W0:Y:S08]  /*0260*/  @!P1 LDC.64 R6, c[0x0][0x380] ;  /* 0x0000e000ff069b82 */ /* 0x000e300000000a00 */
[----:B------:R-:W1:Y:S01]  /*0270*/  @!P0 LDC.64 R4, c[0x0][0x388] ;  /* 0x0000e200ff048b82 */ /* 0x000e620000000a00 */
[----:B0-----:R-:W-:-:S05]  /*0280*/  @!P1 IMAD.WIDE.U32 R6, R12, 0x4, R6 ;  /* 0x000000040c069825 */ /* 0x001fca00078e0006 */
[----:B------:R-:W2:Y:S01]  /*0290*/  @!P1 LDG.E R29, desc[UR8][R6.64] ;  /* 0x00000008061d9981 */ /* 0x000ea2000c1e1900 */
[----:B-1----:R-:W-:-:S05]  /*02a0*/  @!P0 IMAD.WIDE.U32 R24, R19, 0x4, R4 ;  /* 0x0000000413188825 */ /* 0x002fca00078e0004 */
[----:B------:R-:W3:Y:S01]  /*02b0*/  @!P0 LDG.E R22, desc[UR8][R24.64] ;  /* 0x0000000818168981 */ /* 0x000ee2000c1e1900 */
[----:B------:R-:W-:-:S04]  /*02c0*/  UIADD3 UR4, UPT, UPT, UR4, 0x1, URZ ;  /* 0x0000000104047890 */ /* 0x000fc8000fffe0ff */
[----:B------:R-:W-:Y:S01]  /*02d0*/  UISETP.NE.AND UP0, UPT, UR4, URZ, UPT ;  /* 0x000000ff0400728c */ /* 0x000fe2000bf05270 */
[----:B------:R-:W-:Y:S02]  /*02e0*/  IADD3 R0, PT, PT, R0, 0x10, RZ ;  /* 0x0000001000007810 */ /* 0x000fe40007ffe0ff */
[----:B------:R-:W-:Y:S02]  /*02f0*/  IADD3 R13, PT, PT, R13, 0x10, RZ ;  /* 0x000000100d0d7810 */ /* 0x000fe40007ffe0ff */
[----:B------:R-:W-:Y:S02]  /*0300*/  IADD3 R12, PT, PT, R12, 0x10, RZ ;  /* 0x000000100c0c7810 */ /* 0x000fe40007ffe0ff */
[----:B------:R-:W-:Y:S01]  /*0310*/  LEA R19, R14, R19, 0x4 ;  /* 0x000000130e137211 */ /* 0x000fe200078e20ff */
[----:B--2---:R-:W-:Y:S04]  /*0320*/  STS [R18], R29 ;  /* 0x0000001d12007388 */ /* 0x004fe80000000800 */
[----:B---3--:R-:W-:Y:S01]  /*0330*/  STS [R15], R22 ;  /* 0x000000160f007388 */ /* 0x008fe20000000800 */
[----:B------:R-:W-:Y:S06]  /*0340*/  BAR.SYNC.DEFER_BLOCKING 0x0 ;  /* 0x0000000000007b1d */ /* 0x000fec0000010000 */
[----:B------:R-:W-:Y:S04]  /*0350*/  LDS R28, [R17] ;  /* 0x00000000111c7984 */ /* 0x000fe80000000800 */
[----:B------:R-:W0:Y:S04]  /*0360*/  LDS.128 R8, [R16] ;  /* 0x0000000010087984 */ /* 0x000e280000000c00 */
[----:B------:R-:W1:Y:S04]  /*0370*/  LDS R29, [R17+0x40] ;  /* 0x00004000111d7984 */ /* 0x000e680000000800 */
[----:B------:R-:W2:Y:S04]  /*0380*/  LDS R27, [R17+0x80] ;  /* 0x00008000111b7984 */ /* 0x000ea80000000800 */
[----:B------:R-:W3:Y:S04]  /*0390*/  LDS R26, [R17+0xc0] ;  /* 0x0000c000111a7984 */ /* 0x000ee80000000800 */
[----:B------:R-:W-:Y:S04]  /*03a0*/  LDS R23, [R17+0x100] ;  /* 0x0001000011177984 */ /* 0x000fe80000000800 */
[----:B------:R-:W4:Y:S04]  /*03b0*/  LDS.128 R4, [R16+0x10] ;  /* 0x0000100010047984 */ /* 0x000f280000000c00 */
[----:B------:R-:W5:Y:S04]  /*03c0*/  LDS R20, [R17+0x140] ;  /* 0x0001400011147984 */ /* 0x000f680000000800 */
[----:B------:R-:W5:Y:S04]  /*03d0*/  LDS R25, [R17+0x180] ;  /* 0x0001800011197984 */ /* 0x000f680000000800 */
[----:B------:R-:W5:Y:S04]  /*03e0*/  LDS R22, [R17+0x1c0] ;  /* 0x0001c00011167984 */ /* 0x000f680000000800 */
[----:B------:R-:W-:Y:S01]  /*03f0*/  LDS R24, [R17+0x240] ;  /* 0x0002400011187984 */ /* 0x000fe20000000800 */
[----:B0-----:R-:W-:-:S03]  /*0400*/  FFMA R8, R8, R28, R21 ;  /* 0x0000001c08087223 */ /* 0x001fc60000000015 */
[----:B------:R-:W-:Y:S01]  /*0410*/  LDS R21, [R17+0x200] ;  /* 0x0002000011157984 */ /* 0x000fe20000000800 */
[----:B-1----:R-:W-:-:S04]  /*0420*/  FFMA R8, R29, R9, R8 ;  /* 0x000000091d087223 */ /* 0x002fc80000000008 */
[----:B--2---:R-:W-:-:S04]  /*0430*/  FFMA R27, R27, R10, R8 ;  /* 0x0000000a1b1b7223 */ /* 0x004fc80000000008 */
[----:B---3--:R-:W-:Y:S02]  /*0440*/  FFMA R27, R26, R11, R27 ;  /* 0x0000000b1a1b7223 */ /* 0x008fe4000000001b */
[----:B------:R-:W0:Y:S02]  /*0450*/  LDS.128 R8, [R16+0x20] ;  /* 0x0000200010087984 */ /* 0x000e240000000c00 */
[----:B----4-:R-:W-:-:S04]  /*0460*/  FFMA R23, R4, R23, R27 ;  /* 0x0000001704177223 */ /* 0x010fc8000000001b */
[----:B-----5:R-:W-:Y:S02]  /*0470*/  FFMA R20, R20, R5, R23 ;  /* 0x0000000514147223 */ /* 0x020fe40000000017 */
[----:B------:R-:W1:Y:S02]  /*0480*/  LDS R23, [R17+0x280] ;  /* 0x0002800011177984 */ /* 0x000e640000000800 */
[----:B------:R-:W-:Y:S02]  /*0490*/  FFMA R25, R25, R6, R20 ;  /* 0x0000000619197223 */ /* 0x000fe40000000014 */
[----:B------:R-:W2:Y:S02]  /*04a0*/  LDS R20, [R17+0x2c0] ;  /* 0x0002c00011147984 */ /* 0x000ea40000000800 */
[----:B------:R-:W-:Y:S02]  /*04b0*/  FFMA R27, R22, R7, R25 ;  /* 0x00000007161b7223 */ /* 0x000fe40000000019 */
[----:B------:R-:W-:Y:S04]  /*04c0*/  LDS R25, [R17+0x300] ;  /* 0x0003000011197984 */ /* 0x000fe80000000800 */
[----:B------:R-:W3:Y:S04]  /*04d0*/  LDS.128 R4, [R16+0x30] ;  /* 0x0000300010047984 */ /* 0x000ee80000000c00 */
[----:B------:R-:W4:Y:S01]  /*04e0*/  LDS R22, [R17+0x340] ;  /* 0x0003400011167984 */ /* 0x000f220000000800 */
[----:B0-----:R-:W-:-:S03]  /*04f0*/  FFMA R27, R8, R21, R27 ;  /* 0x00000015081b7223 */ /* 0x001fc6000000001b */
[----:B------:R-:W0:Y:S04]  /*0500*/  LDS R21, [R17+0x380] ;  /* 0x0003800011157984 */ /* 0x000e280000000800 */
[----:B------:R-:W5:Y:S01]  /*0510*/  LDS R8, [R17+0x3c0] ;  /* 0x0003c00011087984 */ /* 0x000f620000000800 */
[----:B------:R-:W-:-:S04]  /*0520*/  FFMA R24, R24, R9, R27 ;  /* 0x0000000918187223 */ /* 0x000fc8000000001b */
[----:B-1----:R-:W-:-:S04]  /*0530*/  FFMA R23, R23, R10, R24 ;  /* 0x0000000a17177223 */ /* 0x002fc80000000018 */
[----:B--2---:R-:W-:-:S04]  /*0540*/  FFMA R11, R20, R11, R23 ;  /* 0x0000000b140b7223 */ /* 0x004fc80000000017 */
[----:B---3--:R-:W-:-:S04]  /*0550*/  FFMA R11, R4, R25, R11 ;  /* 0x00000019040b7223 */ /* 0x008fc8000000000b */
[----:B----4-:R-:W-:-:S04]  /*0560*/  FFMA R22, R22, R5, R11 ;  /* 0x0000000516167223 */ /* 0x010fc8000000000b */
[----:B0-----:R-:W-:-:S04]  /*0570*/  FFMA R21, R21, R6, R22 ;  /* 0x0000000615157223 */ /* 0x001fc80000000016 */
[----:B-----5:R-:W-:Y:S01]  /*0580*/  FFMA R21, R8, R7, R21 ;  /* 0x0000000708157223 */ /* 0x020fe20000000015 */
[----:B------:R-:W-:Y:S06]  /*0590*/  BAR.SYNC.DEFER_BLOCKING 0x0 ;  /* 0x0000000000007b1d */ /* 0x000fec0000010000 */
[----:B------:R-:W-:Y:S05]  /*05a0*/  BRA.U UP0, `(.L_x_1) ;  /* 0xfffffffd00147547 */ /* 0x000fea000b83ffff */
.L_x_0:
[----:B------:R-:W0:Y:S02]  /*05b0*/  LDCU.64 UR4, c[0x0][0x398] ;  /* 0x00007300ff0477ac */ /* 0x000e240008000a00 */
[----:B0-----:R-:W-:-:S04]  /*05c0*/  ISETP.GE.AND P0, PT, R3, UR5, PT ;  /* 0x0000000503007c0c */ /* 0x001fc8000bf06270 */
[----:B------:R-:W-:-:S13]  /*05d0*/  ISETP.GE.OR P0, PT, R2, UR4, P0 ;  /* 0x0000000402007c0c */ /* 0x000fda0008706670 */
[----:B------:R-:W-:Y:S05]  /*05e0*/  @P0 EXIT ;  /* 0x000000000000094d */ /* 0x000fea0003800000 */
[----:B------:R-:W0:Y:S01]  /*05f0*/  LDC.64 R4, c[0x0][0x390] ;  /* 0x0000e400ff047b82 */ /* 0x000e220000000a00 */
[----:B------:R-:W-:-:S04]  /*0600*/  IMAD R3, R2, UR5, R3 ;  /* 0x0000000502037c24 */ /* 0x000fc8000f8e0203 */
[----:B0-----:R-:W-:-:S05]  /*0610*/  IMAD.WIDE R2, R3, 0x4, R4 ;  /* 0x0000000403027825 */ /* 0x001fca00078e0204 */
[----:B------:R-:W-:Y:S01]  /*0620*/  STG.E desc[UR8][R2.64], R21 ;  /* 0x0000001502007986 */ /* 0x000fe2000c101908 */
[----:B------:R-:W-:Y:S05]  /*0630*/  EXIT ;  /* 0x000000000000794d */ /* 0x000fea0003800000 */
.L_x_2:
[----:B------:R-:W-:-:S00]  /*0640*/  BRA `(.L_x_2) ;  /* 0xfffffffc00fc7947 */ /* 0x000fc0000383ffff */
[----:B------:R-:W-:-:S00]  /*0650*/  NOP ;  /* 0x0000000000007918 */ /* 0x000fc00000000000 */
        /* <DEDUP_REMOVED lines=10> */
.L_x_8:


//--------------------- .text._Z17gemm_naive_kernelPKfS0_Pfiii --------------------------
	.section	.text._Z17gemm_naive_kernelPKfS0_Pfiii,"ax",@progbits
	.align	128
        .global         _Z17gemm_naive_kernelPKfS0_Pfiii
        .type           _Z17gemm_naive_kernelPKfS0_Pfiii,@function
        .size           _Z17gemm_naive_kernelPKfS0_Pfiii,(.L_x_9 - _Z17gemm_naive_kernelPKfS0_Pfiii)
        .other          _Z17gemm_naive_kernelPKfS0_Pfiii,@"STO_CUDA_ENTRY STV_DEFAULT"
_Z17gemm_naive_kernelPKfS0_Pfiii:
.text._Z17gemm_naive_kernelPKfS0_Pfiii:
[----:B------:R-:W-:Y:S01]  /*0000*/  LDC R1, c[0x0][0x37c] ;  /* 0x0000df00ff017b82 */ /* 0x000fe20000000800 */
[----:B------:R-:W0:Y:S07]  /*0010*/  S2R R5, SR_TID.X ;  /* 0x0000000000057919 */ /* 0x000e2e0000002100 */
[----:B------:R-:W1:Y:S01]  /*0020*/  LDC R19, c[0x0][0x364] ;  /* 0x0000d900ff137b82 */ /* 0x000e620000000800 */
[----:B------:R-:W1:Y:S07]  /*0030*/  S2R R4, SR_TID.Y ;  /* 0x0000000000047919 */ /* 0x000e6e0000002200 */
[----:B------:R-:W0:Y:S08]  /*0040*/  S2UR UR5, SR_CTAID.X ;  /* 0x00000000000579c3 */ /* 0x000e300000002500 */
[----:B------:R-:W0:Y:S08]  /*0050*/  LDC R0, c[0x0][0x360] ;  /* 0x0000d800ff007b82 */ /* 0x000e300000000800 */
[----:B------:R-:W1:Y:S08]  /*0060*/  S2UR UR4, SR_CTAID.Y ;  /* 0x00000000000479c3 */ /* 0x000e700000002600 */
[----:B------:R-:W2:Y:S01]  /*0070*/  LDC.64 R2, c[0x0][0x398] ;  /* 0x0000e600ff027b82 */ /* 0x000ea20000000a00 */
[----:B0-----:R-:W-:-:S02]  /*0080*/  IMAD R0, R0, UR5, R5 ;  /* 0x0000000500007c24 */ /* 0x001fc4000f8e0205 */
[----:B-1----:R-:W-:-:S03]  /*0090*/  IMAD R19, R19, UR4, R4 ;  /* 0x0000000413137c24 */ /* 0x002fc6000f8e0204 */
[----:B--2---:R-:W-:-:S04]  /*00a0*/  ISETP.GE.AND P0, PT, R0, R3, PT ;  /* 0x000000030000720c */ /* 0x004fc80003f06270 */
[----:B------:R-:W-:-:S13]  /*00b0*/  ISETP.GE.OR P0, PT, R19, R2, P0 ;  /* 0x000000021300720c */ /* 0x000fda0000706670 */
[----:B------:R-:W-:Y:S05]  /*00c0*/  @P0 EXIT ;  /* 0x000000000000094d */ /* 0x000fea0003800000 */
[----:B------:R-:W0:Y:S01]  /*00d0*/  LDC R2, c[0x0][0x3a0] ;  /* 0x0000e800ff027b82 */ /* 0x000e220000000800 */
[----:B------:R-:W1:Y:S01]  /*00e0*/  LDCU.64 UR4, c[0x0][0x358] ;  /* 0x00006b00ff0477ac */ /* 0x000e620008000a00 */
[----:B------:R-:W-:Y:S01]  /*00f0*/  HFMA2 R24, -RZ, RZ, 0, 0 ;  /* 0x00000000ff187431 */ /* 0x000fe200000001ff */
[----:B0-----:R-:W-:-:S13]  /*0100*/  ISETP.GE.AND P0, PT, R2, 0x1, PT ;  /* 0x000000010200780c */ /* 0x001fda0003f06270 */
[----:B-1----:R-:W-:Y:S05]  /*0110*/  @!P0 BRA `(.L_x_3) ;  /* 0x0000000400e08947 */ /* 0x002fea0003800000 */
[C---:B------:R-:W-:Y:S01]  /*0120*/  ISETP.GE.U32.AND P1, PT, R2.reuse, 0x8, PT ;  /* 0x000000080200780c */ /* 0x040fe20003f26070 */
[----:B------:R-:W-:Y:S01]  /*0130*/  IMAD R20, R19, R2, RZ ;  /* 0x0000000213147224 */ /* 0x000fe200078e02ff */
[----:B------:R-:W-:Y:S02]  /*0140*/  LOP3.LUT R27, R2, 0x7, RZ, 0xc0, !PT ;  /* 0x00000007021b7812 */ /* 0x000fe400078ec0ff */
[----:B------:R-:W-:Y:S02]  /*0150*/  MOV R24, RZ ;  /* 0x000000ff00187202 */ /* 0x000fe40000000f00 */
[----:B------:R-:W-:Y:S02]  /*0160*/  ISETP.NE.AND P0, PT, R27, RZ, PT ;  /* 0x000000ff1b00720c */ /* 0x000fe40003f05270 */
[----:B------:R-:W-:-:S05]  /*0170*/  MOV R21, RZ ;  /* 0x000000ff00157202 */ /* 0x000fca0000000f00 */
[----:B------:R-:W-:Y:S06]  /*0180*/  @!P1 BRA `(.L_x_4) ;  /* 0x0000000000c49947 */ /* 0x000fec0003800000 */
[----:B------:R-:W0:Y:S01]  /*0190*/  LDC.64 R4, c[0x0][0x380] ;  /* 0x0000e000ff047b82 */ /* 0x000e220000000a00 */
[----:B------:R-:W-:Y:S02]  /*01a0*/  LOP3.LUT R21, R2, 0x7ffffff8, RZ, 0xc0, !PT ;  /* 0x7ffffff802157812 */ /* 0x000fe400078ec0ff */
[----:B------:R-:W-:Y:S02]  /*01b0*/  MOV R24, RZ ;  /* 0x000000ff00187202 */ /* 0x000fe40000000f00 */
[----:B------:R-:W-:Y:S02]  /*01c0*/  MOV R18, R0 ;  /* 0x0000000000127202 */ /* 0x000fe40000000f00 */
[----:B------:R-:W-:Y:S01]  /*01d0*/  IADD3 R22, PT, PT, -R21, RZ, RZ ;  /* 0x000000ff15167210 */ /* 0x000fe20007ffe1ff */
[----:B0-----:R-:W-:-:S03]  /*01e0*/  IMAD.WIDE.U32 R4, R20, 0x4, R4 ;  /* 0x0000000414047825 */ /* 0x001fc600078e0004 */
[----:B------:R-:W-:-:S04]  /*01f0*/  IADD3 R6, P1, PT, R4, 0x10, RZ ;  /* 0x0000001004067810 */ /* 0x000fc80007f3e0ff */
[----:B------:R-:W-:-:S09]  /*0200*/  IADD3.X R7, PT, PT, RZ, R5, RZ, P1, !PT ;  /* 0x00000005ff077210 */ /* 0x000fd20000ffe4ff */
.L_x_5:
[----:B------:R-:W0:Y:S01]  /*0210*/  LDC.64 R16, c[0x0][0x388] ;  /* 0x0000e200ff107b82 */ /* 0x000e220000000a00 */
[----:B------:R-:W-:Y:S02]  /*0220*/  MOV R4, R6 ;  /* 0x0000000600047202 */ /* 0x000fe40000000f00 */
[----:B------:R-:W-:-:S05]  /*0230*/  MOV R5, R7 ;  /* 0x0000000700057202 */ /* 0x000fca0000000f00 */
[----:B------:R-:W2:Y:S04]  /*0240*/  LDG.E R25, desc[UR4][R4.64+-0x10] ;  /* 0xfffff00404197981 */ /* 0x000ea8000c1e1900 */
[----:B------:R-:W3:Y:S04]  /*0250*/  LDG.E R23, desc[UR4][R4.64+-0xc] ;  /* 0xfffff40404177981 */ /* 0x000ee8000c1e1900 */
[----:B------:R-:W4:Y:S04]  /*0260*/  LDG.E R29, desc[UR4][R4.64+-0x8] ;  /* 0xfffff804041d7981 */ /* 0x000f28000c1e1900 */
[----:B------:R-:W5:Y:S01]  /*0270*/  LDG.E R28, desc[UR4][R4.64+-0x4] ;  /* 0xfffffc04041c7981 */ /* 0x000f62000c1e1900 */
[----:B0-----:R-:W-:-:S05]  /*0280*/  IMAD.WIDE R16, R18, 0x4, R16 ;  /* 0x0000000412107825 */ /* 0x001fca00078e0210 */
[----:B------:R0:W2:Y:S01]  /*0290*/  LDG.E R26, desc[UR4][R16.64] ;  /* 0x00000004101a7981 */ /* 0x0000a2000c1e1900 */
[----:B------:R-:W-:-:S04]  /*02a0*/  IMAD.WIDE R14, R3, 0x4, R16 ;  /* 0x00000004030e7825 */ /* 0x000fc800078e0210 */
[C---:B------:R-:W-:Y:S02]  /*02b0*/  IMAD.WIDE R6, R3.reuse, 0x4, R14 ;  /* 0x0000000403067825 */ /* 0x040fe400078e020e */
[----:B------:R-:W3:Y:S02]  /*02c0*/  LDG.E R14, desc[UR4][R14.64] ;  /* 0x000000040e0e7981 */ /* 0x000ee4000c1e1900 */
[C---:B------:R-:W-:Y:S02]  /*02d0*/  IMAD.WIDE R10, R3.reuse, 0x4, R6 ;  /* 0x00000004030a7825 */ /* 0x040fe400078e0206 */
[----:B------:R-:W4:Y:S02]  /*02e0*/  LDG.E R6, desc[UR4][R6.64] ;  /* 0x0000000406067981 */ /* 0x000f24000c1e1900 */
[C---:B------:R-:W-:Y:S02]  /*02f0*/  IMAD.WIDE R8, R3.reuse, 0x4, R10 ;  /* 0x0000000403087825 */ /* 0x040fe400078e020a */
[----:B------:R-:W5:Y:S02]  /*0300*/  LDG.E R10, desc[UR4][R10.64] ;  /* 0x000000040a0a7981 */ /* 0x000f64000c1e1900 */
[----:B------:R-:W-:-:S02]  /*0310*/  IMAD.WIDE R12, R3, 0x4, R8 ;  /* 0x00000004030c7825 */ /* 0x000fc400078e0208 */
[----:B------:R-:W5:Y:S04]  /*0320*/  LDG.E R7, desc[UR4][R4.64] ;  /* 0x0000000404077981 */ /* 0x000f68000c1e1900 */
[----:B------:R-:W5:Y:S01]  /*0330*/  LDG.E R8, desc[UR4][R8.64] ;  /* 0x0000000408087981 */ /* 0x000f62000c1e1900 */
[----:B0-----:R-:W-:-:S03]  /*0340*/  IMAD.WIDE R16, R3, 0x4, R12 ;  /* 0x0000000403107825 */ /* 0x001fc600078e020c */
[----:B------:R-:W5:Y:S04]  /*0350*/  LDG.E R12, desc[UR4][R12.64] ;  /* 0x000000040c0c7981 */ /* 0x000f68000c1e1900 */
[----:B------:R-:W5:Y:S04]  /*0360*/  LDG.E R15, desc[UR4][R16.64] ;  /* 0x00000004100f7981 */ /* 0x000f68000c1e1900 */
[----:B------:R-:W5:Y:S04]  /*0370*/  LDG.E R9, desc[UR4][R4.64+0x4] ;  /* 0x0000040404097981 */ /* 0x000f68000c1e1900 */
[----:B------:R-:W5:Y:S01]  /*0380*/  LDG.E R11, desc[UR4][R4.64+0xc] ;  /* 0x00000c04040b7981 */ /* 0x000f62000c1e1900 */
[----:B--2---:R-:W-:Y:S01]  /*0390*/  FFMA R26, R25, R26, R24 ;  /* 0x0000001a191a7223 */ /* 0x004fe20000000018 */
[----:B------:R-:W-:-:S02]  /*03a0*/  IMAD.WIDE R24, R3, 0x4, R16 ;  /* 0x0000000403187825 */ /* 0x000fc400078e0210 */
[----:B------:R-:W2:Y:S04]  /*03b0*/  LDG.E R16, desc[UR4][R4.64+0x8] ;  /* 0x0000080404107981 */ /* 0x000ea8000c1e1900 */
[----:B------:R-:W2:Y:S01]  /*03c0*/  LDG.E R24, desc[UR4][R24.64] ;  /* 0x0000000418187981 */ /* 0x000ea2000c1e1900 */
[----:B---3--:R-:W-:Y:S01]  /*03d0*/  FFMA R14, R23, R14, R26 ;  /* 0x0000000e170e7223 */ /* 0x008fe2000000001a */
[----:B------:R-:W-:-:S03]  /*03e0*/  IADD3 R22, PT, PT, R22, 0x8, RZ ;  /* 0x0000000816167810 */ /* 0x000fc60007ffe0ff */
[----:B----4-:R-:W-:Y:S01]  /*03f0*/  FFMA R29, R29, R6, R14 ;  /* 0x000000061d1d7223 */ /* 0x010fe2000000000e */
[----:B------:R-:W-:-:S03]  /*0400*/  ISETP.NE.AND P1, PT, R22, RZ, PT ;  /* 0x000000ff1600720c */ /* 0x000fc60003f25270 */
[----:B-----5:R-:W-:Y:S01]  /*0410*/  FFMA R10, R28, R10, R29 ;  /* 0x0000000a1c0a7223 */ /* 0x020fe2000000001d */
[----:B------:R-:W-:-:S03]  /*0420*/  IADD3 R6, P2, PT, R4, 0x20, RZ ;  /* 0x0000002004067810 */ /* 0x000fc60007f5e0ff */
[----:B------:R-:W-:Y:S01]  /*0430*/  FFMA R8, R7, R8, R10 ;  /* 0x0000000807087223 */ /* 0x000fe2000000000a */
[----:B------:R-:W-:Y:S02]  /*0440*/  IADD3.X R7, PT, PT, RZ, R5, RZ, P2, !PT ;  /* 0x00000005ff077210 */ /* 0x000fe400017fe4ff */
[----:B------:R-:W-:Y:S01]  /*0450*/  LEA R18, R3, R18, 0x3 ;  /* 0x0000001203127211 */ /* 0x000fe200078e18ff */
[----:B------:R-:W-:-:S04]  /*0460*/  FFMA R9, R9, R12, R8 ;  /* 0x0000000c09097223 */ /* 0x000fc80000000008 */
[----:B--2---:R-:W-:-:S04]  /*0470*/  FFMA R16, R16, R15, R9 ;  /* 0x0000000f10107223 */ /* 0x004fc80000000009 */
[----:B------:R-:W-:Y:S01]  /*0480*/  FFMA R24, R11, R24, R16 ;  /* 0x000000180b187223 */ /* 0x000fe20000000010 */
[----:B------:R-:W-:Y:S06]  /*0490*/  @P1 BRA `(.L_x_5) ;  /* 0xfffffffc005c1947 */ /* 0x000fec000383ffff */
.L_x_4:
[----:B------:R-:W-:Y:S05]  /*04a0*/  @!P0 BRA `(.L_x_3) ;  /* 0x0000000000fc8947 */ /* 0x000fea0003800000 */
[----:B------:R-:W-:Y:S02]  /*04b0*/  ISETP.GE.U32.AND P1, PT, R27, 0x4, PT ;  /* 0x000000041b00780c */ /* 0x000fe40003f26070 */
[----:B------:R-:W-:-:S04]  /*04c0*/  LOP3.LUT R16, R2, 0x3, RZ, 0xc0, !PT ;  /* 0x0000000302107812 */ /* 0x000fc800078ec0ff */
[----:B------:R-:W-:-:S07]  /*04d0*/  ISETP.NE.AND P0, PT, R16, RZ, PT ;  /* 0x000000ff1000720c */ /* 0x000fce0003f05270 */
[----:B------:R-:W-:Y:S06]  /*04e0*/  @!P1 BRA `(.L_x_6) ;  /* 0x00000000006c9947 */ /* 0x000fec0003800000 */
[----:B------:R-:W0:Y:S01]  /*04f0*/  LDC.64 R6, c[0x0][0x388] ;  /* 0x0000e200ff067b82 */ /* 0x000e220000000a00 */
[----:B------:R-:W1:Y:S01]  /*0500*/  LDCU.64 UR6, c[0x0][0x380] ;  /* 0x00007000ff0677ac */ /* 0x000e620008000a00 */
[----:B------:R-:W-:Y:S01]  /*0510*/  IMAD R9, R21, R3, R0 ;  /* 0x0000000315097224 */ /* 0x000fe200078e0200 */
[CC--:B------:R-:W-:Y:S02]  /*0520*/  IADD3 R5, PT, PT, R20.reuse, R21.reuse, RZ ;  /* 0x0000001514057210 */ /* 0x0c0fe40007ffe0ff */
[----:B------:R-:W-:-:S03]  /*0530*/  IADD3 R10, P1, PT, R20, R21, RZ ;  /* 0x00000015140a7210 */ /* 0x000fc60007f3e0ff */
[----:B------:R-:W2:Y:S01]  /*0540*/  LDC.64 R14, c[0x0][0x380] ;  /* 0x0000e000ff0e7b82 */ /* 0x000ea20000000a00 */
[----:B0-----:R-:W-:-:S04]  /*0550*/  IMAD.WIDE R6, R9, 0x4, R6 ;  /* 0x0000000409067825 */ /* 0x001fc800078e0206 */
[----:B------:R-:W-:Y:S02]  /*0560*/  IMAD.WIDE R8, R3, 0x4, R6 ;  /* 0x0000000403087825 */ /* 0x000fe400078e0206 */
[----:B------:R-:W3:Y:S02]  /*0570*/  LDG.E R6, desc[UR4][R6.64] ;  /* 0x0000000406067981 */ /* 0x000ee4000c1e1900 */
[----:B--2---:R-:W-:Y:S01]  /*0580*/  IMAD.WIDE.U32 R14, R5, 0x4, R14 ;  /* 0x00000004050e7825 */ /* 0x004fe200078e000e */
[----:B------:R-:W-:Y:S02]  /*0590*/  IADD3.X R5, PT, PT, RZ, RZ, RZ, P1, !PT ;  /* 0x000000ffff057210 */ /* 0x000fe40000ffe4ff */
[----:B-1----:R-:W-:-:S03]  /*05a0*/  LEA R4, P1, R10, UR6, 0x2 ;  /* 0x000000060a047c11 */ /* 0x002fc6000f8210ff */
[----:B------:R-:W3:Y:S01]  /*05b0*/  LDG.E R15, desc[UR4][R14.64] ;  /* 0x000000040e0f7981 */ /* 0x000ee2000c1e1900 */
[----:B------:R-:W-:Y:S01]  /*05c0*/  LEA.HI.X R5, R10, UR7, R5, 0x2, P1 ;  /* 0x000000070a057c11 */ /* 0x000fe200088f1405 */
[C---:B------:R-:W-:Y:S02]  /*05d0*/  IMAD.WIDE R10, R3.reuse, 0x4, R8 ;  /* 0x00000004030a7825 */ /* 0x040fe400078e0208 */
[----:B------:R-:W2:Y:S04]  /*05e0*/  LDG.E R8, desc[UR4][R8.64] ;  /* 0x0000000408087981 */ /* 0x000ea8000c1e1900 */
[----:B------:R-:W2:Y:S01]  /*05f0*/  LDG.E R17, desc[UR4][R4.64+0x4] ;  /* 0x0000040404117981 */ /* 0x000ea2000c1e1900 */
[----:B------:R-:W-:-:S03]  /*0600*/  IMAD.WIDE R12, R3, 0x4, R10 ;  /* 0x00000004030c7825 */ /* 0x000fc600078e020a */
[----:B------:R-:W4:Y:S04]  /*0610*/  LDG.E R22, desc[UR4][R10.64] ;  /* 0x000000040a167981 */ /* 0x000f28000c1e1900 */
[----:B------:R-:W4:Y:S04]  /*0620*/  LDG.E R18, desc[UR4][R4.64+0x8] ;  /* 0x0000080404127981 */ /* 0x000f28000c1e1900 */
[----:B------:R-:W5:Y:S04]  /*0630*/  LDG.E R26, desc[UR4][R4.64+0xc] ;  /* 0x00000c04041a7981 */ /* 0x000f68000c1e1900 */
[----:B------:R-:W5:Y:S01]  /*0640*/  LDG.E R12, desc[UR4][R12.64] ;  /* 0x000000040c0c7981 */ /* 0x000f62000c1e1900 */
[----:B------:R-:W-:Y:S01]  /*0650*/  IADD3 R21, PT, PT, R21, 0x4, RZ ;  /* 0x0000000415157810 */ /* 0x000fe20007ffe0ff */
[----:B---3--:R-:W-:-:S04]  /*0660*/  FFMA R24, R15, R6, R24 ;  /* 0x000000060f187223 */ /* 0x008fc80000000018 */
[----:B--2---:R-:W-:-:S04]  /*0670*/  FFMA R17, R17, R8, R24 ;  /* 0x0000000811117223 */ /* 0x004fc80000000018 */
[----:B----4-:R-:W-:-:S04]  /*0680*/  FFMA R17, R18, R22, R17 ;  /* 0x0000001612117223 */ /* 0x010fc80000000011 */
[----:B-----5:R-:W-:-:S07]  /*0690*/  FFMA R24, R26, R12, R17 ;  /* 0x0000000c1a187223 */ /* 0x020fce0000000011 */
.L_x_6:
[----:B------:R-:W-:Y:S05]  /*06a0*/  @!P0 BRA `(.L_x_3) ;  /* 0x00000000007c8947 */ /* 0x000fea0003800000 */
[----:B------:R-:W-:Y:S01]  /*06b0*/  ISETP.NE.AND P1, PT, R16, 0x1, PT ;  /* 0x000000011000780c */ /* 0x000fe20003f25270 */
[----:B------:R-:W0:Y:S01]  /*06c0*/  LDC.64 R12, c[0x0][0x380] ;  /* 0x0000e000ff0c7b82 */ /* 0x000e220000000a00 */
[----:B------:R-:W-:-:S04]  /*06d0*/  LOP3.LUT R2, R2, 0x1, RZ, 0xc0, !PT ;  /* 0x0000000102027812 */ /* 0x000fc800078ec0ff */
[----:B------:R-:W-:-:S03]  /*06e0*/  ISETP.NE.U32.AND P0, PT, R2, 0x1, PT ;  /* 0x000000010200780c */ /* 0x000fc60003f05070 */
[----:B------:R-:W1:Y:S04]  /*06f0*/  LDC.64 R10, c[0x0][0x388] ;  /* 0x0000e200ff0a7b82 */ /* 0x000e680000000a00 */
[CC--:B------:R-:W-:Y:S02]  /*0700*/  @P1 IADD3 R15, PT, PT, R20.reuse, R21.reuse, RZ ;  /* 0x00000015140f1210 */ /* 0x0c0fe40007ffe0ff */
[----:B------:R-:W-:Y:S02]  /*0710*/  @P1 IADD3 R2, P2, PT, R20, R21, RZ ;  /* 0x0000001514021210 */ /* 0x000fe40007f5e0ff */
[----:B------:R-:W2:Y:S02]  /*0720*/  @P1 LDC.64 R4, c[0x0][0x380] ;  /* 0x0000e000ff041b82 */ /* 0x000ea40000000a00 */
[----:B------:R-:W-:-:S06]  /*0730*/  @P1 IADD3.X R14, PT, PT, RZ, RZ, RZ, P2, !PT ;  /* 0x000000ffff0e1210 */ /* 0x000fcc00017fe4ff */
[----:B------:R-:W3:Y:S01]  /*0740*/  LDC.64 R6, c[0x0][0x380] ;  /* 0x0000e000ff067b82 */ /* 0x000ee20000000a00 */
[----:B0-----:R-:W-:-:S04]  /*0750*/  @P1 IMAD.WIDE.U32 R12, R15, 0x4, R12 ;  /* 0x000000040f0c1825 */ /* 0x001fc800078e000c */
[C---:B------:R-:W-:Y:S01]  /*0760*/  @P1 IMAD R15, R21.reuse, R3, R0 ;  /* 0x00000003150f1224 */ /* 0x040fe200078e0200 */
[----:B------:R-:W-:Y:S01]  /*0770*/  @P1 IADD3 R21, PT, PT, R21, 0x2, RZ ;  /* 0x0000000215151810 */ /* 0x000fe20007ffe0ff */
[----:B------:R-:W4:Y:S01]  /*0780*/  @P1 LDG.E R13, desc[UR4][R12.64] ;  /* 0x000000040c0d1981 */ /* 0x000f22000c1e1900 */
[----:B------:R-:W0:Y:S01]  /*0790*/  LDC.64 R8, c[0x0][0x388] ;  /* 0x0000e200ff087b82 */ /* 0x000e220000000a00 */
[----:B-1----:R-:W-:Y:S01]  /*07a0*/  @P1 IMAD.WIDE R10, R15, 0x4, R10 ;  /* 0x000000040f0a1825 */ /* 0x002fe200078e020a */
[----:B------:R-:W-:Y:S02]  /*07b0*/  @!P0 IADD3 R17, PT, PT, R20, R21, RZ ;  /* 0x0000001514118210 */ /* 0x000fe40007ffe0ff */
[----:B--2---:R-:W-:Y:S01]  /*07c0*/  @P1 LEA R4, P2, R2, R4, 0x2 ;  /* 0x0000000402041211 */ /* 0x004fe200078410ff */
[----:B------:R-:W-:-:S03]  /*07d0*/  @!P0 IMAD R21, R21, R3, R0 ;  /* 0x0000000315158224 */ /* 0x000fc600078e0200 */
[----:B------:R-:W-:Y:S01]  /*07e0*/  @P1 LEA.HI.X R5, R2, R5, R14, 0x2, P2 ;  /* 0x0000000502051211 */ /* 0x000fe200010f140e */
[----:B------:R-:W-:Y:S01]  /*07f0*/  @P1 IMAD.WIDE R14, R3, 0x4, R10 ;  /* 0x00000004030e1825 */ /* 0x000fe200078e020a */
[----:B------:R-:W4:Y:S03]  /*0800*/  @P1 LDG.E R2, desc[UR4][R10.64] ;  /* 0x000000040a021981 */ /* 0x000f26000c1e1900 */
[----:B---3--:R-:W-:Y:S01]  /*0810*/  @!P0 IMAD.WIDE.U32 R6, R17, 0x4, R6 ;  /* 0x0000000411068825 */ /* 0x008fe200078e0006 */
[----:B------:R-:W2:Y:S04]  /*0820*/  @P1 LDG.E R5, desc[UR4][R4.64+0x4] ;  /* 0x0000040404051981 */ /* 0x000ea8000c1e1900 */
[----:B------:R-:W2:Y:S01]  /*0830*/  @P1 LDG.E R14, desc[UR4][R14.64] ;  /* 0x000000040e0e1981 */ /* 0x000ea2000c1e1900 */
[----:B0-----:R-:W-:-:S03]  /*0840*/  @!P0 IMAD.WIDE R8, R21, 0x4, R8 ;  /* 0x0000000415088825 */ /* 0x001fc600078e0208 */
[----:B------:R-:W3:Y:S04]  /*0850*/  @!P0 LDG.E R7, desc[UR4][R6.64] ;  /* 0x0000000406078981 */ /* 0x000ee8000c1e1900 */
[----:B------:R-:W3:Y:S01]  /*0860*/  @!P0 LDG.E R8, desc[UR4][R8.64] ;  /* 0x0000000408088981 */ /* 0x000ee2000c1e1900 */
[----:B----4-:R-:W-:-:S04]  /*0870*/  @P1 FFMA R2, R13, R2, R24 ;  /* 0x000000020d021223 */ /* 0x010fc80000000018 */
[----:B--2---:R-:W-:-:S04]  /*0880*/  @P1 FFMA R24, R5, R14, R2 ;  /* 0x0000000e05181223 */ /* 0x004fc80000000002 */
[----:B---3--:R-:W-:-:S07]  /*0890*/  @!P0 FFMA R24, R7, R8, R24 ;  /* 0x0000000807188223 */ /* 0x008fce0000000018 */
.L_x_3:
[----:B------:R-:W0:Y:S01]  /*08a0*/  LDC.64 R4, c[0x0][0x390] ;  /* 0x0000e400ff047b82 */ /* 0x000e220000000a00 */
[----:B------:R-:W-:-:S04]  /*08b0*/  IMAD R3, R19, R3, R0 ;  /* 0x0000000313037224 */ /* 0x000fc800078e0200 */
[----:B0-----:R-:W-:-:S05]  /*08c0*/  IMAD.WIDE R2, R3, 0x4, R4 ;  /* 0x0000000403027825 */ /* 0x001fca00078e0204 */
[----:B------:R-:W-:Y:S01]  /*08d0*/  STG.E desc[UR4][R2.64], R24 ;  /* 0x0000001802007986 */ /* 0x000fe2000c101904 */
[----:B------:R-:W-:Y:S05]  /*08e0*/  EXIT ;  /* 0x000000000000794d */ /* 0x000fea0003800000 */
.L_x_7:
        /* <DEDUP_REMOVED lines=9> */
.L_x_9:


//--------------------- .nv.shared._Z17gemm_tiled_kernelPKfS0_Pfiii --------------------------
	.section	.nv.shared._Z17gemm_tiled_kernelPKfS0_Pfiii,"aw",@nobits
	.sectionflags	@""
	.align	4
.nv.shared._Z17gemm_tiled_kernelPKfS0_Pfiii:
	.zero		3072


//--------------------- .nv.shared.reserved.0     --------------------------
	.section	.nv.shared.reserved.0,"aw",@nobits
	.weak		__nv_reservedSMEM_offset_0_alias
	.size		__nv_reservedSMEM_offset_0_alias, 0, 64
	.other		__nv_reservedSMEM_offset_0_alias,@"STO_CUDA_RESERVED_SHARED STV_DEFAULT"
__nv_reservedSMEM_offset_0_alias:
	.zero		0
	.zero		64


//--------------------- .nv.constant0._Z17gemm_tiled_kernelPKfS0_Pfiii --------------------------
	.section	.nv.constant0._Z17gemm_tiled_kernelPKfS0_Pfiii,"a",@progbits
	.sectionflags	@""
	.align	4
.nv.constant0._Z17gemm_tiled_kernelPKfS0_Pfiii:
	.zero		932


//--------------------- .nv.constant0._Z17gemm_naive_kernelPKfS0_Pfiii --------------------------
	.section	.nv.constant0._Z17gemm_naive_kernelPKfS0_Pfiii,"a",@progbits
	.sectionflags	@""
	.align	4
.nv.constant0._Z17gemm_naive_kernelPKfS0_Pfiii:
	.zero		932


//--------------------- SYMBOLS --------------------------

	.type		.nv.reservedSmem.offset0,@object
	.size		.nv.reservedSmem.offset0,0x4
	.type		.nv.reservedSmem.cap,@object
	.size		.nv.reservedSmem.cap,0x4
